//
// Generated by NVIDIA NVVM Compiler
//
// Compiler Build ID: CL-36424714
// Cuda compilation tools, release 13.0, V13.0.88
// Based on NVVM 20.0.0
//

.version 9.0
.target sm_100
.address_size 64

	// .globl	_Z26deriv_wrt_center_atom_se_rPfPKfS1_i

.visible .entry _Z26deriv_wrt_center_atom_se_rPfPKfS1_i(
	.param .u64 .ptr .align 1 _Z26deriv_wrt_center_atom_se_rPfPKfS1_i_param_0,
	.param .u64 .ptr .align 1 _Z26deriv_wrt_center_atom_se_rPfPKfS1_i_param_1,
	.param .u64 .ptr .align 1 _Z26deriv_wrt_center_atom_se_rPfPKfS1_i_param_2,
	.param .u32 _Z26deriv_wrt_center_atom_se_rPfPKfS1_i_param_3
)
{
	.reg .b32 	%r<8>;
	.reg .b32 	%f<5>;
	.reg .b64 	%rd<16>;
	.reg .b64 	%fd<5>;

	ld.param.u64 	%rd1, [_Z26deriv_wrt_center_atom_se_rPfPKfS1_i_param_0];
	ld.param.u64 	%rd2, [_Z26deriv_wrt_center_atom_se_rPfPKfS1_i_param_1];
	ld.param.u64 	%rd3, [_Z26deriv_wrt_center_atom_se_rPfPKfS1_i_param_2];
	ld.param.u32 	%r1, [_Z26deriv_wrt_center_atom_se_rPfPKfS1_i_param_3];
	cvta.to.global.u64 	%rd4, %rd1;
	cvta.to.global.u64 	%rd5, %rd3;
	cvta.to.global.u64 	%rd6, %rd2;
	mov.u32 	%r2, %ctaid.x;
	mov.u32 	%r3, %tid.x;
	mov.u32 	%r4, %ctaid.y;
	mul.lo.s32 	%r5, %r2, 3;
	cvt.u64.u32 	%rd7, %r5;
	cvt.u64.u32 	%rd8, %r4;
	add.s64 	%rd9, %rd7, %rd8;
	shl.b64 	%rd10, %rd9, 2;
	add.s64 	%rd11, %rd4, %rd10;
	mad.lo.s32 	%r6, %r1, %r2, %r3;
	mul.wide.u32 	%rd12, %r6, 4;
	add.s64 	%rd13, %rd6, %rd12;
	ld.global.f32 	%f1, [%rd13];
	cvt.f64.f32 	%fd1, %f1;
	neg.f64 	%fd2, %fd1;
	mad.lo.s32 	%r7, %r6, 3, %r4;
	mul.wide.u32 	%rd14, %r7, 4;
	add.s64 	%rd15, %rd5, %rd14;
	ld.global.f32 	%f2, [%rd15];
	cvt.f64.f32 	%fd3, %f2;
	mul.f64 	%fd4, %fd2, %fd3;
	cvt.rn.f32.f64 	%f3, %fd4;
	atom.global.add.f32 	%f4, [%rd11], %f3;
	ret;

}
	// .globl	_Z24deriv_wrt_neighbors_se_rPfPKfS1_PKiiiiii
.visible .entry _Z24deriv_wrt_neighbors_se_rPfPKfS1_PKiiiiii(
	.param .u64 .ptr .align 1 _Z24deriv_wrt_neighbors_se_rPfPKfS1_PKiiiiii_param_0,
	.param .u64 .ptr .align 1 _Z24deriv_wrt_neighbors_se_rPfPKfS1_PKiiiiii_param_1,
	.param .u64 .ptr .align 1 _Z24deriv_wrt_neighbors_se_rPfPKfS1_PKiiiiii_param_2,
	.param .u64 .ptr .align 1 _Z24deriv_wrt_neighbors_se_rPfPKfS1_PKiiiiii_param_3,
	.param .u32 _Z24deriv_wrt_neighbors_se_rPfPKfS1_PKiiiiii_param_4,
	.param .u32 _Z24deriv_wrt_neighbors_se_rPfPKfS1_PKiiiiii_param_5,
	.param .u32 _Z24deriv_wrt_neighbors_se_rPfPKfS1_PKiiiiii_param_6,
	.param .u32 _Z24deriv_wrt_neighbors_se_rPfPKfS1_PKiiiiii_param_7,
	.param .u32 _Z24deriv_wrt_neighbors_se_rPfPKfS1_PKiiiiii_param_8
)
{
	.reg .pred 	%p<3>;
	.reg .b32 	%r<15>;
	.reg .b32 	%f<5>;
	.reg .b64 	%rd<17>;

	ld.param.u64 	%rd1, [_Z24deriv_wrt_neighbors_se_rPfPKfS1_PKiiiiii_param_0];
	ld.param.u64 	%rd2, [_Z24deriv_wrt_neighbors_se_rPfPKfS1_PKiiiiii_param_1];
	ld.param.u64 	%rd3, [_Z24deriv_wrt_neighbors_se_rPfPKfS1_PKiiiiii_param_2];
	ld.param.u64 	%rd4, [_Z24deriv_wrt_neighbors_se_rPfPKfS1_PKiiiiii_param_3];
	ld.param.u32 	%r6, [_Z24deriv_wrt_neighbors_se_rPfPKfS1_PKiiiiii_param_4];
	ld.param.u32 	%r4, [_Z24deriv_wrt_neighbors_se_rPfPKfS1_PKiiiiii_param_5];
	ld.param.u32 	%r5, [_Z24deriv_wrt_neighbors_se_rPfPKfS1_PKiiiiii_param_6];
	mov.u32 	%r7, %ctaid.x;
	mov.u32 	%r8, %ntid.x;
	mov.u32 	%r9, %tid.x;
	mad.lo.s32 	%r1, %r7, %r8, %r9;
	mov.u32 	%r2, %ctaid.y;
	setp.ge.u32 	%p1, %r1, %r6;
	@%p1 bra 	$L__BB1_3;
	cvta.to.global.u64 	%rd5, %rd4;
	mad.lo.s32 	%r10, %r4, %r1, %r2;
	mul.wide.u32 	%rd6, %r10, 4;
	add.s64 	%rd7, %rd5, %rd6;
	ld.global.u32 	%r3, [%rd7];
	setp.lt.s32 	%p2, %r3, 0;
	@%p2 bra 	$L__BB1_3;
	mov.u32 	%r11, %tid.y;
	mad.lo.s32 	%r12, %r3, 3, %r11;
	cvta.to.global.u64 	%rd8, %rd1;
	mul.wide.u32 	%rd9, %r12, 4;
	add.s64 	%rd10, %rd8, %rd9;
	mad.lo.s32 	%r13, %r5, %r1, %r2;
	cvta.to.global.u64 	%rd11, %rd2;
	mul.wide.u32 	%rd12, %r13, 4;
	add.s64 	%rd13, %rd11, %rd12;
	ld.global.f32 	%f1, [%rd13];
	mad.lo.s32 	%r14, %r13, 3, %r11;
	cvta.to.global.u64 	%rd14, %rd3;
	mul.wide.u32 	%rd15, %r14, 4;
	add.s64 	%rd16, %rd14, %rd15;
	ld.global.f32 	%f2, [%rd16];
	mul.f32 	%f3, %f1, %f2;
	atom.global.add.f32 	%f4, [%rd10], %f3;
$L__BB1_3:
	ret;

}


// ===== COMPILED SASS (sm_100) =====

	.target	sm_100

	.elftype	@"ET_EXEC"


//--------------------- .note.nv.tkinfo           --------------------------
	.section	.note.nv.tkinfo,"",@"SHT_NOTE"
	.sectionflags	@"SHF_NOTE_NV_TKINFO"
	.tkinfo
        /*0018*/ 	.word	0x00000002
        /*0030*/ 	.string	""
        /*0030*/ 	.string	"ptxas"
        /*0030*/ 	.string	"Cuda compilation tools, release 13.0, V13.0.88"
        /*0030*/ 	.string	"Build cuda_13.0.r13.0/compiler.36424714_0"
        /*0030*/ 	.string	"-arch sm_100 -m 64 "



//--------------------- .note.nv.cuinfo           --------------------------
	.section	.note.nv.cuinfo,"",@"SHT_NOTE"
	.sectionflags	@"SHF_NOTE_NV_CUINFO"
        /*0018*/ 	.short	0x0002
        /*001a*/ 	.short	0x0064
        /*001c*/ 	.short	0x0082
	.zero		2


//--------------------- .nv.info                  --------------------------
	.section	.nv.info,"",@"SHT_CUDA_INFO"
	.align	4


	//----- nvinfo : EIATTR_REGCOUNT
	.align		4
        /*0000*/ 	.byte	0x04, 0x2f
        /*0002*/ 	.short	(.L_1 - .L_0)
	.align		4
.L_0:
        /*0004*/ 	.word	index@(_Z26deriv_wrt_center_atom_se_rPfPKfS1_i)
        /*0008*/ 	.word	0x00000010


	//----- nvinfo : EIATTR_FRAME_SIZE
	.align		4
.L_1:
        /*000c*/ 	.byte	0x04, 0x11
        /*000e*/ 	.short	(.L_3 - .L_2)
	.align		4
.L_2:
        /*0010*/ 	.word	index@(_Z26deriv_wrt_center_atom_se_rPfPKfS1_i)
        /*0014*/ 	.word	0x00000000


	//----- nvinfo : EIATTR_REGCOUNT
	.align		4
.L_3:
        /*0018*/ 	.byte	0x04, 0x2f
        /*001a*/ 	.short	(.L_5 - .L_4)
	.align		4
.L_4:
        /*001c*/ 	.word	index@(_Z24deriv_wrt_neighbors_se_rPfPKfS1_PKiiiiii)
        /*0020*/ 	.word	0x0000000d


	//----- nvinfo : EIATTR_FRAME_SIZE
	.align		4
.L_5:
        /*0024*/ 	.byte	0x04, 0x11
        /*0026*/ 	.short	(.L_7 - .L_6)
	.align		4
.L_6:
        /*0028*/ 	.word	index@(_Z24deriv_wrt_neighbors_se_rPfPKfS1_PKiiiiii)
        /*002c*/ 	.word	0x00000000


	//----- nvinfo : EIATTR_MIN_STACK_SIZE
	.align		4
.L_7:
        /*0030*/ 	.byte	0x04, 0x12
        /*0032*/ 	.short	(.L_9 - .L_8)
	.align		4
.L_8:
        /*0034*/ 	.word	index@(_Z24deriv_wrt_neighbors_se_rPfPKfS1_PKiiiiii)
        /*0038*/ 	.word	0x00000000


	//----- nvinfo : EIATTR_MIN_STACK_SIZE
	.align		4
.L_9:
        /*003c*/ 	.byte	0x04, 0x12
        /*003e*/ 	.short	(.L_11 - .L_10)
	.align		4
.L_10:
        /*0040*/ 	.word	index@(_Z26deriv_wrt_center_atom_se_rPfPKfS1_i)
        /*0044*/ 	.word	0x00000000
.L_11:


//--------------------- .nv.compat                --------------------------
	.section	.nv.compat,"",@"SHT_CUDA_COMPAT_INFO"
	.align	4
        /*0000*/ 	.byte	0x02, 0x09, 0x00, 0x00, 0x02, 0x02, 0x01, 0x00, 0x02, 0x05, 0x05, 0x00, 0x03, 0x07, 0x01, 0x01
        /*0010*/ 	.byte	0x02, 0x03, 0x00, 0x00, 0x02, 0x06, 0x01, 0x00, 0x04, 0x0b, 0x08, 0x00, 0x01, 0x00, 0x00, 0x00
        /*0020*/ 	.byte	0x00, 0x00, 0x00, 0x00


//--------------------- .nv.info._Z24deriv_wrt_neighbors_se_rPfPKfS1_PKiiiiii --------------------------
	.section	.nv.info._Z24deriv_wrt_neighbors_se_rPfPKfS1_PKiiiiii,"",@"SHT_CUDA_INFO"
	.sectionflags	@""
	.align	4


	//----- nvinfo : EIATTR_CUDA_API_VERSION
	.align		4
        /*0000*/ 	.byte	0x04, 0x37
        /*0002*/ 	.short	(.L_13 - .L_12)
.L_12:
        /*0004*/ 	.word	0x00000082


	//----- nvinfo : EIATTR_KPARAM_INFO
	.align		4
.L_13:
        /*0008*/ 	.byte	0x04, 0x17
        /*000a*/ 	.short	(.L_15 - .L_14)
.L_14:
        /*000c*/ 	.word	0x00000000
        /*0010*/ 	.short	0x0008
        /*0012*/ 	.short	0x0030
        /*0014*/ 	.byte	0x00, 0xf0, 0x11, 0x00


	//----- nvinfo : EIATTR_KPARAM_INFO
	.align		4
.L_15:
        /*0018*/ 	.byte	0x04, 0x17
        /*001a*/ 	.short	(.L_17 - .L_16)
.L_16:
        /*001c*/ 	.word	0x00000000
        /*0020*/ 	.short	0x0007
        /*0022*/ 	.short	0x002c
        /*0024*/ 	.byte	0x00, 0xf0, 0x11, 0x00


	//----- nvinfo : EIATTR_KPARAM_INFO
	.align		4
.L_17:
        /*0028*/ 	.byte	0x04, 0x17
        /*002a*/ 	.short	(.L_19 - .L_18)
.L_18:
        /*002c*/ 	.word	0x00000000
        /*0030*/ 	.short	0x0006
        /*0032*/ 	.short	0x0028
        /*0034*/ 	.byte	0x00, 0xf0, 0x11, 0x00


	//----- nvinfo : EIATTR_KPARAM_INFO
	.align		4
.L_19:
        /*0038*/ 	.byte	0x04, 0x17
        /*003a*/ 	.short	(.L_21 - .L_20)
.L_20:
        /*003c*/ 	.word	0x00000000
        /*0040*/ 	.short	0x0005
        /*0042*/ 	.short	0x0024
        /*0044*/ 	.byte	0x00, 0xf0, 0x11, 0x00


	//----- nvinfo : EIATTR_KPARAM_INFO
	.align		4
.L_21:
        /*0048*/ 	.byte	0x04, 0x17
        /*004a*/ 	.short	(.L_23 - .L_22)
.L_22:
        /*004c*/ 	.word	0x00000000
        /*0050*/ 	.short	0x0004
        /*0052*/ 	.short	0x0020
        /*0054*/ 	.byte	0x00, 0xf0, 0x11, 0x00


	//----- nvinfo : EIATTR_KPARAM_INFO
	.align		4
.L_23:
        /*0058*/ 	.byte	0x04, 0x17
        /*005a*/ 	.short	(.L_25 - .L_24)
.L_24:
        /*005c*/ 	.word	0x00000000
        /*0060*/ 	.short	0x0003
        /*0062*/ 	.short	0x0018
        /*0064*/ 	.byte	0x00, 0xf5, 0x21, 0x00


	//----- nvinfo : EIATTR_KPARAM_INFO
	.align		4
.L_25:
        /*0068*/ 	.byte	0x04, 0x17
        /*006a*/ 	.short	(.L_27 - .L_26)
.L_26:
        /*006c*/ 	.word	0x00000000
        /*0070*/ 	.short	0x0002
        /*0072*/ 	.short	0x0010
        /*0074*/ 	.byte	0x00, 0xf5, 0x21, 0x00


	//----- nvinfo : EIATTR_KPARAM_INFO
	.align		4
.L_27:
        /*0078*/ 	.byte	0x04, 0x17
        /*007a*/ 	.short	(.L_29 - .L_28)
.L_28:
        /*007c*/ 	.word	0x00000000
        /*0080*/ 	.short	0x0001
        /*0082*/ 	.short	0x0008
        /*0084*/ 	.byte	0x00, 0xf5, 0x21, 0x00


	//----- nvinfo : EIATTR_KPARAM_INFO
	.align		4
.L_29:
        /*0088*/ 	.byte	0x04, 0x17
        /*008a*/ 	.short	(.L_31 - .L_30)
.L_30:
        /*008c*/ 	.word	0x00000000
        /*0090*/ 	.short	0x0000
        /*0092*/ 	.short	0x0000
        /*0094*/ 	.byte	0x00, 0xf5, 0x21, 0x00


	//----- nvinfo : EIATTR_SPARSE_MMA_MASK
	.align		4
.L_31:
        /*0098*/ 	.byte	0x03, 0x50
        /*009a*/ 	.short	0x0000


	//----- nvinfo : EIATTR_MAXREG_COUNT
	.align		4
        /*009c*/ 	.byte	0x03, 0x1b
        /*009e*/ 	.short	0x00ff


	//----- nvinfo : EIATTR_MERCURY_ISA_VERSION
	.align		4
        /*00a0*/ 	.byte	0x03, 0x5f
        /*00a2*/ 	.short	0x0101


	//----- nvinfo : EIATTR_VRC_CTA_INIT_COUNT
	.align		4
        /*00a4*/ 	.byte	0x02, 0x4a
	.zero		1
	.zero		1


	//----- nvinfo : EIATTR_EXIT_INSTR_OFFSETS
	.align		4
        /*00a8*/ 	.byte	0x04, 0x1c
        /*00aa*/ 	.short	(.L_33 - .L_32)


	//   ....[0]....
.L_32:
        /*00ac*/ 	.word	0x00000070


	//   ....[1]....
        /*00b0*/ 	.word	0x00000100


	//   ....[2]....
        /*00b4*/ 	.word	0x00000200


	//----- nvinfo : EIATTR_CBANK_PARAM_SIZE
	.align		4
.L_33:
        /*00b8*/ 	.byte	0x03, 0x19
        /*00ba*/ 	.short	0x0034


	//----- nvinfo : EIATTR_PARAM_CBANK
	.align		4
        /*00bc*/ 	.byte	0x04, 0x0a
        /*00be*/ 	.short	(.L_35 - .L_34)
	.align		4
.L_34:
        /*00c0*/ 	.word	index@(.nv.constant0._Z24deriv_wrt_neighbors_se_rPfPKfS1_PKiiiiii)
        /*00c4*/ 	.short	0x0380
        /*00c6*/ 	.short	0x0034


	//----- nvinfo : EIATTR_SW_WAR
	.align		4
.L_35:
        /*00c8*/ 	.byte	0x04, 0x36
        /*00ca*/ 	.short	(.L_37 - .L_36)
.L_36:
        /*00cc*/ 	.word	0x00000008
.L_37:


//--------------------- .nv.info._Z26deriv_wrt_center_atom_se_rPfPKfS1_i --------------------------
	.section	.nv.info._Z26deriv_wrt_center_atom_se_rPfPKfS1_i,"",@"SHT_CUDA_INFO"
	.sectionflags	@""
	.align	4


	//----- nvinfo : EIATTR_CUDA_API_VERSION
	.align		4
        /*0000*/ 	.byte	0x04, 0x37
        /*0002*/ 	.short	(.L_39 - .L_38)
.L_38:
        /*0004*/ 	.word	0x00000082


	//----- nvinfo : EIATTR_KPARAM_INFO
	.align		4
.L_39:
        /*0008*/ 	.byte	0x04, 0x17
        /*000a*/ 	.short	(.L_41 - .L_40)
.L_40:
        /*000c*/ 	.word	0x00000000
        /*0010*/ 	.short	0x0003
        /*0012*/ 	.short	0x0018
        /*0014*/ 	.byte	0x00, 0xf0, 0x11, 0x00


	//----- nvinfo : EIATTR_KPARAM_INFO
	.align		4
.L_41:
        /*0018*/ 	.byte	0x04, 0x17
        /*001a*/ 	.short	(.L_43 - .L_42)
.L_42:
        /*001c*/ 	.word	0x00000000
        /*0020*/ 	.short	0x0002
        /*0022*/ 	.short	0x0010
        /*0024*/ 	.byte	0x00, 0xf5, 0x21, 0x00


	//----- nvinfo : EIATTR_KPARAM_INFO
	.align		4
.L_43:
        /*0028*/ 	.byte	0x04, 0x17
        /*002a*/ 	.short	(.L_45 - .L_44)
.L_44:
        /*002c*/ 	.word	0x00000000
        /*0030*/ 	.short	0x0001
        /*0032*/ 	.short	0x0008
        /*0034*/ 	.byte	0x00, 0xf5, 0x21, 0x00


	//----- nvinfo : EIATTR_KPARAM_INFO
	.align		4
.L_45:
        /*0038*/ 	.byte	0x04, 0x17
        /*003a*/ 	.short	(.L_47 - .L_46)
.L_46:
        /*003c*/ 	.word	0x00000000
        /*0040*/ 	.short	0x0000
        /*0042*/ 	.short	0x0000
        /*0044*/ 	.byte	0x00, 0xf5, 0x21, 0x00


	//----- nvinfo : EIATTR_SPARSE_MMA_MASK
	.align		4
.L_47:
        /*0048*/ 	.byte	0x03, 0x50
        /*004a*/ 	.short	0x0000


	//----- nvinfo : EIATTR_MAXREG_COUNT
	.align		4
        /*004c*/ 	.byte	0x03, 0x1b
        /*004e*/ 	.short	0x00ff


	//----- nvinfo : EIATTR_MERCURY_ISA_VERSION
	.align		4
        /*0050*/ 	.byte	0x03, 0x5f
        /*0052*/ 	.short	0x0101


	//----- nvinfo : EIATTR_VRC_CTA_INIT_COUNT
	.align		4
        /*0054*/ 	.byte	0x02, 0x4a
	.zero		1
	.zero		1


	//----- nvinfo : EIATTR_EXIT_INSTR_OFFSETS
	.align		4
        /*0058*/ 	.byte	0x04, 0x1c
        /*005a*/ 	.short	(.L_49 - .L_48)


	//   ....[0]....
.L_48:
        /*005c*/ 	.word	0x00000190


	//----- nvinfo : EIATTR_CBANK_PARAM_SIZE
	.align		4
.L_49:
        /*0060*/ 	.byte	0x03, 0x19
        /*0062*/ 	.short	0x001c


	//----- nvinfo : EIATTR_PARAM_CBANK
	.align		4
        /*0064*/ 	.byte	0x04, 0x0a
        /*0066*/ 	.short	(.L_51 - .L_50)
	.align		4
.L_50:
        /*0068*/ 	.word	index@(.nv.constant0._Z26deriv_wrt_center_atom_se_rPfPKfS1_i)
        /*006c*/ 	.short	0x0380
        /*006e*/ 	.short	0x001c


	//----- nvinfo : EIATTR_SW_WAR
	.align		4
.L_51:
        /*0070*/ 	.byte	0x04, 0x36
        /*0072*/ 	.short	(.L_53 - .L_52)
.L_52:
        /*0074*/ 	.word	0x00000008
.L_53:


//--------------------- .nv.callgraph             --------------------------
	.section	.nv.callgraph,"",@"SHT_CUDA_CALLGRAPH"
	.align	4
	.sectionentsize	8
	.align		4
        /*0000*/ 	.word	0x00000000
	.align		4
        /*0004*/ 	.word	0xffffffff
	.align		4
        /*0008*/ 	.word	0x00000000
	.align		4
        /*000c*/ 	.word	0xfffffffe
	.align		4
        /*0010*/ 	.word	0x00000000
	.align		4
        /*0014*/ 	.word	0xfffffffd
	.align		4
        /*0018*/ 	.word	0x00000000
	.align		4
        /*001c*/ 	.word	0xfffffffc


//--------------------- .text._Z24deriv_wrt_neighbors_se_rPfPKfS1_PKiiiiii --------------------------
	.section	.text._Z24deriv_wrt_neighbors_se_rPfPKfS1_PKiiiiii,"ax",@progbits
	.align	128
        .global         _Z24deriv_wrt_neighbors_se_rPfPKfS1_PKiiiiii
        .type           _Z24deriv_wrt_neighbors_se_rPfPKfS1_PKiiiiii,@function
        .size           _Z24deriv_wrt_neighbors_se_rPfPKfS1_PKiiiiii,(.L_x_2 - _Z24deriv_wrt_neighbors_se_rPfPKfS1_PKiiiiii)
        .other          _Z24deriv_wrt_neighbors_se_rPfPKfS1_PKiiiiii,@"STO_CUDA_ENTRY STV_DEFAULT"
_Z24deriv_wrt_neighbors_se_rPfPKfS1_PKiiiiii:
.text._Z24deriv_wrt_neighbors_se_rPfPKfS1_PKiiiiii:
[----:B------:R-:W-:Y:S01]  /*0000*/  LDC R1, c[0x0][0x37c] ;  /* 0x0000df00ff017b82 */ /* 0x000fe20000000800 */
[----:B------:R-:W0:Y:S07]  /*0010*/  S2R R3, SR_TID.X ;  /* 0x0000000000037919 */ /* 0x000e2e0000002100 */
[----:B------:R-:W0:Y:S01]  /*0020*/  S2UR UR4, SR_CTAID.X ;  /* 0x00000000000479c3 */ /* 0x000e220000002500 */
[----:B------:R-:W1:Y:S07]  /*0030*/  LDCU UR5, c[0x0][0x3a0] ;  /* 0x00007400ff0577ac */ /* 0x000e6e0008000800 */
[----:B------:R-:W0:Y:S02]  /*0040*/  LDC R0, c[0x0][0x360] ;  /* 0x0000d800ff007b82 */ /* 0x000e240000000800 */
[----:B0-----:R-:W-:-:S05]  /*0050*/  IMAD R0, R0, UR4, R3 ;  /* 0x0000000400007c24 */ /* 0x001fca000f8e0203 */
[----:B-1----:R-:W-:-:S13]  /*0060*/  ISETP.GE.U32.AND P0, PT, R0, UR5, PT ;  /* 0x0000000500007c0c */ /* 0x002fda000bf06070 */
[----:B------:R-:W-:Y:S05]  /*0070*/  @P0 EXIT ;  /* 0x000000000000094d */ /* 0x000fea0003800000 */
[----:B------:R-:W0:Y:S01]  /*0080*/  S2UR UR6, SR_CTAID.Y ;  /* 0x00000000000679c3 */ /* 0x000e220000002600 */
[----:B------:R-:W1:Y:S07]  /*0090*/  LDCU.64 UR4, c[0x0][0x358] ;  /* 0x00006b00ff0477ac */ /* 0x000e6e0008000a00 */
[----:B------:R-:W0:Y:S08]  /*00a0*/  LDC R5, c[0x0][0x3a4] ;  /* 0x0000e900ff057b82 */ /* 0x000e300000000800 */
[----:B------:R-:W2:Y:S01]  /*00b0*/  LDC.64 R2, c[0x0][0x398] ;  /* 0x0000e600ff027b82 */ /* 0x000ea20000000a00 */
[----:B0-----:R-:W-:-:S04]  /*00c0*/  IMAD R5, R0, R5, UR6 ;  /* 0x0000000600057e24 */ /* 0x001fc8000f8e0205 */
[----:B--2---:R-:W-:-:S05]  /*00d0*/  IMAD.WIDE.U32 R2, R5, 0x4, R2 ;  /* 0x0000000405027825 */ /* 0x004fca00078e0002 */
[----:B-1----:R-:W2:Y:S02]  /*00e0*/  LDG.E R8, desc[UR4][R2.64] ;  /* 0x0000000402087981 */ /* 0x002ea4000c1e1900 */
[----:B--2---:R-:W-:-:S13]  /*00f0*/  ISETP.GE.AND P0, PT, R8, RZ, PT ;  /* 0x000000ff0800720c */ /* 0x004fda0003f06270 */
[----:B------:R-:W-:Y:S05]  /*0100*/  @!P0 EXIT ;  /* 0x000000000000894d */ /* 0x000fea0003800000 */
[----:B------:R-:W0:Y:S01]  /*0110*/  S2R R10, SR_TID.Y ;  /* 0x00000000000a7919 */ /* 0x000e220000002200 */
[----:B------:R-:W1:Y:S08]  /*0120*/  LDC R3, c[0x0][0x3a8] ;  /* 0x0000ea00ff037b82 */ /* 0x000e700000000800 */
[----:B------:R-:W2:Y:S08]  /*0130*/  LDC.64 R4, c[0x0][0x388] ;  /* 0x0000e200ff047b82 */ /* 0x000eb00000000a00 */
[----:B------:R-:W3:Y:S01]  /*0140*/  LDC.64 R6, c[0x0][0x390] ;  /* 0x0000e400ff067b82 */ /* 0x000ee20000000a00 */
[----:B-1----:R-:W-:-:S04]  /*0150*/  IMAD R3, R0, R3, UR6 ;  /* 0x0000000600037e24 */ /* 0x002fc8000f8e0203 */
[C---:B0-----:R-:W-:Y:S02]  /*0160*/  IMAD R9, R3.reuse, 0x3, R10 ;  /* 0x0000000303097824 */ /* 0x041fe400078e020a */
[----:B--2---:R-:W-:Y:S02]  /*0170*/  IMAD.WIDE.U32 R4, R3, 0x4, R4 ;  /* 0x0000000403047825 */ /* 0x004fe400078e0004 */
[----:B------:R-:W0:Y:S04]  /*0180*/  LDC.64 R2, c[0x0][0x380] ;  /* 0x0000e000ff027b82 */ /* 0x000e280000000a00 */
[----:B------:R-:W2:Y:S01]  /*0190*/  LDG.E R4, desc[UR4][R4.64] ;  /* 0x0000000404047981 */ /* 0x000ea2000c1e1900 */
[----:B---3--:R-:W-:-:S06]  /*01a0*/  IMAD.WIDE.U32 R6, R9, 0x4, R6 ;  /* 0x0000000409067825 */ /* 0x008fcc00078e0006 */
[----:B------:R-:W2:Y:S01]  /*01b0*/  LDG.E R7, desc[UR4][R6.64] ;  /* 0x0000000406077981 */ /* 0x000ea2000c1e1900 */
[----:B------:R-:W-:-:S04]  /*01c0*/  IMAD R9, R8, 0x3, R10 ;  /* 0x0000000308097824 */ /* 0x000fc800078e020a */
[----:B0-----:R-:W-:-:S04]  /*01d0*/  IMAD.WIDE.U32 R2, R9, 0x4, R2 ;  /* 0x0000000409027825 */ /* 0x001fc800078e0002 */
[----:B--2---:R-:W-:-:S05]  /*01e0*/  FMUL R9, R4, R7 ;  /* 0x0000000704097220 */ /* 0x004fca0000400000 */
[----:B------:R-:W-:Y:S01]  /*01f0*/  REDG.E.ADD.F32.FTZ.RN.STRONG.GPU desc[UR4][R2.64], R9 ;  /* 0x00000009020079a6 */ /* 0x000fe2000c12f304 */
[----:B------:R-:W-:Y:S05]  /*0200*/  EXIT ;  /* 0x000000000000794d */ /* 0x000fea0003800000 */
.L_x_0:
[----:B------:R-:W-:-:S00]  /*0210*/  BRA `(.L_x_0) ;  /* 0xfffffffc00fc7947 */ /* 0x000fc0000383ffff */
[----:B------:R-:W-:-:S00]  /*0220*/  NOP ;  /* 0x0000000000007918 */ /* 0x000fc00000000000 */
        /* <DEDUP_REMOVED lines=13> */
.L_x_2:


//--------------------- .text._Z26deriv_wrt_center_atom_se_rPfPKfS1_i --------------------------
	.section	.text._Z26deriv_wrt_center_atom_se_rPfPKfS1_i,"ax",@progbits
	.align	128
        .global         _Z26deriv_wrt_center_atom_se_rPfPKfS1_i
        .type           _Z26deriv_wrt_center_atom_se_rPfPKfS1_i,@function
        .size           _Z26deriv_wrt_center_atom_se_rPfPKfS1_i,(.L_x_3 - _Z26deriv_wrt_center_atom_se_rPfPKfS1_i)
        .other          _Z26deriv_wrt_center_atom_se_rPfPKfS1_i,@"STO_CUDA_ENTRY STV_DEFAULT"
_Z26deriv_wrt_center_atom_se_rPfPKfS1_i:
.text._Z26deriv_wrt_center_atom_se_rPfPKfS1_i:
[----:B------:R-:W-:Y:S01]  /*0000*/  LDC R1, c[0x0][0x37c] ;  /* 0x0000df00ff017b82 */ /* 0x000fe20000000800 */
[----:B------:R-:W0:Y:S01]  /*0010*/  S2R R0, SR_CTAID.X ;  /* 0x0000000000007919 */ /* 0x000e220000002500 */
[----:B------:R-:W0:Y:S06]  /*0020*/  LDCU UR6, c[0x0][0x398] ;  /* 0x00007300ff0677ac */ /* 0x000e2c0008000800 */
[----:B------:R-:W1:Y:S01]  /*0030*/  LDC.64 R2, c[0x0][0x388] ;  /* 0x0000e200ff027b82 */ /* 0x000e620000000a00 */
[----:B------:R-:W0:Y:S01]  /*0040*/  S2R R5, SR_TID.X ;  /* 0x0000000000057919 */ /* 0x000e220000002100 */
[----:B------:R-:W2:Y:S01]  /*0050*/  LDCU.64 UR4, c[0x0][0x358] ;  /* 0x00006b00ff0477ac */ /* 0x000ea20008000a00 */
[----:B------:R-:W3:Y:S05]  /*0060*/  S2R R10, SR_CTAID.Y ;  /* 0x00000000000a7919 */ /* 0x000eea0000002600 */
[----:B------:R-:W4:Y:S08]  /*0070*/  LDC.64 R6, c[0x0][0x390] ;  /* 0x0000e400ff067b82 */ /* 0x000f300000000a00 */
[----:B------:R-:W5:Y:S01]  /*0080*/  LDC.64 R12, c[0x0][0x380] ;  /* 0x0000e000ff0c7b82 */ /* 0x000f620000000a00 */
[----:B0-----:R-:W-:-:S04]  /*0090*/  IMAD R5, R0, UR6, R5 ;  /* 0x0000000600057c24 */ /* 0x001fc8000f8e0205 */
[C---:B---3--:R-:W-:Y:S02]  /*00a0*/  IMAD R9, R5.reuse, 0x3, R10 ;  /* 0x0000000305097824 */ /* 0x048fe400078e020a */
[----:B-1----:R-:W-:-:S04]  /*00b0*/  IMAD.WIDE.U32 R2, R5, 0x4, R2 ;  /* 0x0000000405027825 */ /* 0x002fc800078e0002 */
[----:B----4-:R-:W-:Y:S02]  /*00c0*/  IMAD.WIDE.U32 R6, R9, 0x4, R6 ;  /* 0x0000000409067825 */ /* 0x010fe400078e0006 */
[----:B--2---:R-:W2:Y:S04]  /*00d0*/  LDG.E R2, desc[UR4][R2.64] ;  /* 0x0000000402027981 */ /* 0x004ea8000c1e1900 */
[----:B------:R-:W3:Y:S01]  /*00e0*/  LDG.E R6, desc[UR4][R6.64] ;  /* 0x0000000406067981 */ /* 0x000ee2000c1e1900 */
[----:B------:R-:W-:-:S05]  /*00f0*/  IMAD R11, R0, 0x3, RZ ;  /* 0x00000003000b7824 */ /* 0x000fca00078e02ff */
[----:B------:R-:W-:-:S04]  /*0100*/  IADD3 R10, P0, PT, R11, R10, RZ ;  /* 0x0000000a0b0a7210 */ /* 0x000fc80007f1e0ff */
[----:B------:R-:W-:Y:S01]  /*0110*/  IADD3.X R0, PT, PT, RZ, RZ, RZ, P0, !PT ;  /* 0x000000ffff007210 */ /* 0x000fe200007fe4ff */
[----:B--2---:R-:W-:Y:S08]  /*0120*/  F2F.F64.F32 R4, R2 ;  /* 0x0000000200047310 */ /* 0x004ff00000201800 */
[----:B---3--:R-:W0:Y:S02]  /*0130*/  F2F.F64.F32 R8, R6 ;  /* 0x0000000600087310 */ /* 0x008e240000201800 */
[----:B0-----:R-:W-:Y:S01]  /*0140*/  DMUL R4, R4, -R8 ;  /* 0x8000000804047228 */ /* 0x001fe20000000000 */
[----:B-----5:R-:W-:-:S04]  /*0150*/  LEA R8, P0, R10, R12, 0x2 ;  /* 0x0000000c0a087211 */ /* 0x020fc800078010ff */
[----:B------:R-:W-:-:S05]  /*0160*/  LEA.HI.X R9, R10, R13, R0, 0x2, P0 ;  /* 0x0000000d0a097211 */ /* 0x000fca00000f1400 */
[----:B------:R-:W0:Y:S02]  /*0170*/  F2F.F32.F64 R5, R4 ;  /* 0x0000000400057310 */ /* 0x000e240000301000 */
[----:B0-----:R-:W-:Y:S01]  /*0180*/  REDG.E.ADD.F32.FTZ.RN.STRONG.GPU desc[UR4][R8.64], R5 ;  /* 0x00000005080079a6 */ /* 0x001fe2000c12f304 */
[----:B------:R-:W-:Y:S05]  /*0190*/  EXIT ;  /* 0x000000000000794d */ /* 0x000fea0003800000 */
.L_x_1:
        /* <DEDUP_REMOVED lines=14> */
.L_x_3:


//--------------------- .nv.shared.reserved.0     --------------------------
	.section	.nv.shared.reserved.0,"aw",@nobits
	.weak		__nv_reservedSMEM_offset_0_alias
	.size		__nv_reservedSMEM_offset_0_alias, 0, 64
	.other		__nv_reservedSMEM_offset_0_alias,@"STO_CUDA_RESERVED_SHARED STV_DEFAULT"
__nv_reservedSMEM_offset_0_alias:
	.zero		0
	.zero		64


//--------------------- .nv.constant0._Z24deriv_wrt_neighbors_se_rPfPKfS1_PKiiiiii --------------------------
	.section	.nv.constant0._Z24deriv_wrt_neighbors_se_rPfPKfS1_PKiiiiii,"a",@progbits
	.sectionflags	@""
	.align	4
.nv.constant0._Z24deriv_wrt_neighbors_se_rPfPKfS1_PKiiiiii:
	.zero		948


//--------------------- .nv.constant0._Z26deriv_wrt_center_atom_se_rPfPKfS1_i --------------------------
	.section	.nv.constant0._Z26deriv_wrt_center_atom_se_rPfPKfS1_i,"a",@progbits
	.sectionflags	@""
	.align	4
.nv.constant0._Z26deriv_wrt_center_atom_se_rPfPKfS1_i:
	.zero		924


//--------------------- SYMBOLS --------------------------

	.type		.nv.reservedSmem.offset0,@object
	.size		.nv.reservedSmem.offset0,0x4
